//
// Generated by NVIDIA NVVM Compiler
//
// Compiler Build ID: CL-36424714
// Cuda compilation tools, release 13.0, V13.0.88
// Based on NVVM 20.0.0
//

.version 9.0
.target sm_100
.address_size 64

	// .globl	_Z17parallelShellSortPiii

.visible .entry _Z17parallelShellSortPiii(
	.param .u64 .ptr .align 1 _Z17parallelShellSortPiii_param_0,
	.param .u32 _Z17parallelShellSortPiii_param_1,
	.param .u32 _Z17parallelShellSortPiii_param_2
)
{
	.reg .pred 	%p<6>;
	.reg .b32 	%r<21>;
	.reg .b64 	%rd<11>;

	ld.param.u64 	%rd4, [_Z17parallelShellSortPiii_param_0];
	ld.param.u32 	%r11, [_Z17parallelShellSortPiii_param_1];
	ld.param.u32 	%r12, [_Z17parallelShellSortPiii_param_2];
	cvta.to.global.u64 	%rd1, %rd4;
	mov.u32 	%r13, %ctaid.x;
	mov.u32 	%r1, %ntid.x;
	mov.u32 	%r14, %tid.x;
	mad.lo.s32 	%r15, %r13, %r1, %r14;
	mul.lo.s32 	%r18, %r12, %r15;
	setp.ge.s32 	%p1, %r18, %r11;
	@%p1 bra 	$L__BB0_7;
	mov.u32 	%r16, %nctaid.x;
	mul.lo.s32 	%r17, %r1, %r16;
	mul.lo.s32 	%r3, %r17, %r12;
	mul.wide.s32 	%rd2, %r12, 4;
$L__BB0_2:
	mul.wide.s32 	%rd5, %r18, 4;
	add.s64 	%rd6, %rd1, %rd5;
	ld.global.u32 	%r5, [%rd6];
	setp.lt.s32 	%p2, %r18, %r12;
	mov.u32 	%r20, %r18;
	@%p2 bra 	$L__BB0_6;
	mov.u32 	%r20, %r18;
$L__BB0_4:
	sub.s32 	%r7, %r20, %r12;
	mul.wide.s32 	%rd7, %r7, 4;
	add.s64 	%rd3, %rd1, %rd7;
	ld.global.u32 	%r8, [%rd3];
	setp.le.s32 	%p3, %r8, %r5;
	@%p3 bra 	$L__BB0_6;
	add.s64 	%rd8, %rd3, %rd2;
	st.global.u32 	[%rd8], %r8;
	setp.ge.s32 	%p4, %r7, %r12;
	mov.u32 	%r20, %r7;
	@%p4 bra 	$L__BB0_4;
$L__BB0_6:
	mul.wide.s32 	%rd9, %r20, 4;
	add.s64 	%rd10, %rd1, %rd9;
	st.global.u32 	[%rd10], %r5;
	add.s32 	%r18, %r18, %r3;
	setp.lt.s32 	%p5, %r18, %r11;
	@%p5 bra 	$L__BB0_2;
$L__BB0_7:
	ret;

}


// ===== COMPILED SASS (sm_100) =====

	.target	sm_100

	.elftype	@"ET_EXEC"


//--------------------- .note.nv.tkinfo           --------------------------
	.section	.note.nv.tkinfo,"",@"SHT_NOTE"
	.sectionflags	@"SHF_NOTE_NV_TKINFO"
	.tkinfo
        /*0018*/ 	.word	0x00000002
        /*0030*/ 	.string	""
        /*0030*/ 	.string	"ptxas"
        /*0030*/ 	.string	"Cuda compilation tools, release 13.0, V13.0.88"
        /*0030*/ 	.string	"Build cuda_13.0.r13.0/compiler.36424714_0"
        /*0030*/ 	.string	"-arch sm_100 -m 64 "



//--------------------- .note.nv.cuinfo           --------------------------
	.section	.note.nv.cuinfo,"",@"SHT_NOTE"
	.sectionflags	@"SHF_NOTE_NV_CUINFO"
        /*0018*/ 	.short	0x0002
        /*001a*/ 	.short	0x0064
        /*001c*/ 	.short	0x0082
	.zero		2


//--------------------- .nv.info                  --------------------------
	.section	.nv.info,"",@"SHT_CUDA_INFO"
	.align	4


	//----- nvinfo : EIATTR_REGCOUNT
	.align		4
        /*0000*/ 	.byte	0x04, 0x2f
        /*0002*/ 	.short	(.L_1 - .L_0)
	.align		4
.L_0:
        /*0004*/ 	.word	index@(_Z17parallelShellSortPiii)
        /*0008*/ 	.word	0x00000010


	//----- nvinfo : EIATTR_FRAME_SIZE
	.align		4
.L_1:
        /*000c*/ 	.byte	0x04, 0x11
        /*000e*/ 	.short	(.L_3 - .L_2)
	.align		4
.L_2:
        /*0010*/ 	.word	index@(_Z17parallelShellSortPiii)
        /*0014*/ 	.word	0x00000000


	//----- nvinfo : EIATTR_MIN_STACK_SIZE
	.align		4
.L_3:
        /*0018*/ 	.byte	0x04, 0x12
        /*001a*/ 	.short	(.L_5 - .L_4)
	.align		4
.L_4:
        /*001c*/ 	.word	index@(_Z17parallelShellSortPiii)
        /*0020*/ 	.word	0x00000000
.L_5:


//--------------------- .nv.compat                --------------------------
	.section	.nv.compat,"",@"SHT_CUDA_COMPAT_INFO"
	.align	4
        /*0000*/ 	.byte	0x02, 0x09, 0x00, 0x00, 0x02, 0x02, 0x01, 0x00, 0x02, 0x05, 0x05, 0x00, 0x03, 0x07, 0x01, 0x01
        /*0010*/ 	.byte	0x02, 0x03, 0x00, 0x00, 0x02, 0x06, 0x01, 0x00, 0x04, 0x0b, 0x08, 0x00, 0x09, 0x00, 0x00, 0x00
        /*0020*/ 	.byte	0x00, 0x00, 0x00, 0x00


//--------------------- .nv.info._Z17parallelShellSortPiii --------------------------
	.section	.nv.info._Z17parallelShellSortPiii,"",@"SHT_CUDA_INFO"
	.sectionflags	@""
	.align	4


	//----- nvinfo : EIATTR_CUDA_API_VERSION
	.align		4
        /*0000*/ 	.byte	0x04, 0x37
        /*0002*/ 	.short	(.L_7 - .L_6)
.L_6:
        /*0004*/ 	.word	0x00000082


	//----- nvinfo : EIATTR_KPARAM_INFO
	.align		4
.L_7:
        /*0008*/ 	.byte	0x04, 0x17
        /*000a*/ 	.short	(.L_9 - .L_8)
.L_8:
        /*000c*/ 	.word	0x00000000
        /*0010*/ 	.short	0x0002
        /*0012*/ 	.short	0x000c
        /*0014*/ 	.byte	0x00, 0xf0, 0x11, 0x00


	//----- nvinfo : EIATTR_KPARAM_INFO
	.align		4
.L_9:
        /*0018*/ 	.byte	0x04, 0x17
        /*001a*/ 	.short	(.L_11 - .L_10)
.L_10:
        /*001c*/ 	.word	0x00000000
        /*0020*/ 	.short	0x0001
        /*0022*/ 	.short	0x0008
        /*0024*/ 	.byte	0x00, 0xf0, 0x11, 0x00


	//----- nvinfo : EIATTR_KPARAM_INFO
	.align		4
.L_11:
        /*0028*/ 	.byte	0x04, 0x17
        /*002a*/ 	.short	(.L_13 - .L_12)
.L_12:
        /*002c*/ 	.word	0x00000000
        /*0030*/ 	.short	0x0000
        /*0032*/ 	.short	0x0000
        /*0034*/ 	.byte	0x00, 0xf5, 0x21, 0x00


	//----- nvinfo : EIATTR_SPARSE_MMA_MASK
	.align		4
.L_13:
        /*0038*/ 	.byte	0x03, 0x50
        /*003a*/ 	.short	0x0000


	//----- nvinfo : EIATTR_MAXREG_COUNT
	.align		4
        /*003c*/ 	.byte	0x03, 0x1b
        /*003e*/ 	.short	0x00ff


	//----- nvinfo : EIATTR_MERCURY_ISA_VERSION
	.align		4
        /*0040*/ 	.byte	0x03, 0x5f
        /*0042*/ 	.short	0x0101


	//----- nvinfo : EIATTR_VRC_CTA_INIT_COUNT
	.align		4
        /*0044*/ 	.byte	0x02, 0x4a
	.zero		1
	.zero		1


	//----- nvinfo : EIATTR_EXIT_INSTR_OFFSETS
	.align		4
        /*0048*/ 	.byte	0x04, 0x1c
        /*004a*/ 	.short	(.L_15 - .L_14)


	//   ....[0]....
.L_14:
        /*004c*/ 	.word	0x00000080


	//   ....[1]....
        /*0050*/ 	.word	0x000002b0


	//----- nvinfo : EIATTR_CRS_STACK_SIZE
	.align		4
.L_15:
        /*0054*/ 	.byte	0x04, 0x1e
        /*0056*/ 	.short	(.L_17 - .L_16)
.L_16:
        /*0058*/ 	.word	0x00000000


	//----- nvinfo : EIATTR_CBANK_PARAM_SIZE
	.align		4
.L_17:
        /*005c*/ 	.byte	0x03, 0x19
        /*005e*/ 	.short	0x0010


	//----- nvinfo : EIATTR_PARAM_CBANK
	.align		4
        /*0060*/ 	.byte	0x04, 0x0a
        /*0062*/ 	.short	(.L_19 - .L_18)
	.align		4
.L_18:
        /*0064*/ 	.word	index@(.nv.constant0._Z17parallelShellSortPiii)
        /*0068*/ 	.short	0x0380
        /*006a*/ 	.short	0x0010


	//----- nvinfo : EIATTR_SW_WAR
	.align		4
.L_19:
        /*006c*/ 	.byte	0x04, 0x36
        /*006e*/ 	.short	(.L_21 - .L_20)
.L_20:
        /*0070*/ 	.word	0x00000008
.L_21:


//--------------------- .nv.callgraph             --------------------------
	.section	.nv.callgraph,"",@"SHT_CUDA_CALLGRAPH"
	.align	4
	.sectionentsize	8
	.align		4
        /*0000*/ 	.word	0x00000000
	.align		4
        /*0004*/ 	.word	0xffffffff
	.align		4
        /*0008*/ 	.word	0x00000000
	.align		4
        /*000c*/ 	.word	0xfffffffe
	.align		4
        /*0010*/ 	.word	0x00000000
	.align		4
        /*0014*/ 	.word	0xfffffffd
	.align		4
        /*0018*/ 	.word	0x00000000
	.align		4
        /*001c*/ 	.word	0xfffffffc


//--------------------- .text._Z17parallelShellSortPiii --------------------------
	.section	.text._Z17parallelShellSortPiii,"ax",@progbits
	.align	128
        .global         _Z17parallelShellSortPiii
        .type           _Z17parallelShellSortPiii,@function
        .size           _Z17parallelShellSortPiii,(.L_x_5 - _Z17parallelShellSortPiii)
        .other          _Z17parallelShellSortPiii,@"STO_CUDA_ENTRY STV_DEFAULT"
_Z17parallelShellSortPiii:
.text._Z17parallelShellSortPiii:
[----:B------:R-:W-:Y:S01]  /*0000*/  LDC R1, c[0x0][0x37c] ;  /* 0x0000df00ff017b82 */ /* 0x000fe20000000800 */
[----:B------:R-:W0:Y:S07]  /*0010*/  S2R R0, SR_TID.X ;  /* 0x0000000000007919 */ /* 0x000e2e0000002100 */
[----:B------:R-:W0:Y:S01]  /*0020*/  S2UR UR4, SR_CTAID.X ;  /* 0x00000000000479c3 */ /* 0x000e220000002500 */
[----:B------:R-:W1:Y:S07]  /*0030*/  LDCU.64 UR6, c[0x0][0x388] ;  /* 0x00007100ff0677ac */ /* 0x000e6e0008000a00 */
[----:B------:R-:W0:Y:S02]  /*0040*/  LDC R7, c[0x0][0x360] ;  /* 0x0000d800ff077b82 */ /* 0x000e240000000800 */
[----:B0-----:R-:W-:-:S04]  /*0050*/  IMAD R0, R7, UR4, R0 ;  /* 0x0000000407007c24 */ /* 0x001fc8000f8e0200 */
[----:B-1----:R-:W-:-:S05]  /*0060*/  IMAD R0, R0, UR7, RZ ;  /* 0x0000000700007c24 */ /* 0x002fca000f8e02ff */
[----:B------:R-:W-:-:S13]  /*0070*/  ISETP.GE.AND P0, PT, R0, UR6, PT ;  /* 0x0000000600007c0c */ /* 0x000fda000bf06270 */
[----:B------:R-:W-:Y:S05]  /*0080*/  @P0 EXIT ;  /* 0x000000000000094d */ /* 0x000fea0003800000 */
[----:B------:R-:W0:Y:S01]  /*0090*/  LDCU UR4, c[0x0][0x370] ;  /* 0x00006e00ff0477ac */ /* 0x000e220008000800 */
[----:B------:R-:W1:Y:S01]  /*00a0*/  LDCU.64 UR6, c[0x0][0x358] ;  /* 0x00006b00ff0677ac */ /* 0x000e620008000a00 */
[----:B0-----:R-:W-:-:S07]  /*00b0*/  IMAD R7, R7, UR4, RZ ;  /* 0x0000000407077c24 */ /* 0x001fce000f8e02ff */
.L_x_3:
[----:B------:R-:W0:Y:S02]  /*00c0*/  LDCU.64 UR4, c[0x0][0x380] ;  /* 0x00007000ff0477ac */ /* 0x000e240008000a00 */
[----:B0-----:R-:W-:Y:S01]  /*00d0*/  MOV R4, UR4 ;  /* 0x0000000400047c02 */ /* 0x001fe20008000f00 */
[----:B------:R-:W0:Y:S01]  /*00e0*/  LDCU UR4, c[0x0][0x38c] ;  /* 0x00007180ff0477ac */ /* 0x000e220008000800 */
[----:B------:R-:W-:-:S03]  /*00f0*/  MOV R5, UR5 ;  /* 0x0000000500057c02 */ /* 0x000fc60008000f00 */
[----:B------:R-:W-:-:S05]  /*0100*/  IMAD.WIDE R2, R0, 0x4, R4 ;  /* 0x0000000400027825 */ /* 0x000fca00078e0204 */
[----:B-1----:R1:W5:Y:S01]  /*0110*/  LDG.E R11, desc[UR6][R2.64] ;  /* 0x00000006020b7981 */ /* 0x002362000c1e1900 */
[----:B------:R-:W-:Y:S01]  /*0120*/  BSSY.RECONVERGENT B0, `(.L_x_0) ;  /* 0x0000012000007945 */ /* 0x000fe20003800200 */
[----:B------:R-:W-:Y:S01]  /*0130*/  MOV R9, R0 ;  /* 0x0000000000097202 */ /* 0x000fe20000000f00 */
[----:B0-----:R-:W-:-:S05]  /*0140*/  IMAD.U32 R8, RZ, RZ, UR4 ;  /* 0x00000004ff087e24 */ /* 0x001fca000f8e00ff */
[----:B------:R-:W-:-:S13]  /*0150*/  ISETP.GE.AND P0, PT, R0, R8, PT ;  /* 0x000000080000720c */ /* 0x000fda0003f06270 */
[----:B-1----:R-:W-:Y:S05]  /*0160*/  @!P0 BRA `(.L_x_1) ;  /* 0x0000000000348947 */ /* 0x002fea0003800000 */
[----:B------:R-:W0:Y:S01]  /*0170*/  LDC R8, c[0x0][0x38c] ;  /* 0x0000e300ff087b82 */ /* 0x000e220000000800 */
[----:B------:R-:W-:-:S07]  /*0180*/  IMAD.MOV.U32 R9, RZ, RZ, R0 ;  /* 0x000000ffff097224 */ /* 0x000fce00078e0000 */
[----:B------:R-:W1:Y:S02]  /*0190*/  LDC.64 R4, c[0x0][0x380] ;  /* 0x0000e000ff047b82 */ /* 0x000e640000000a00 */
.L_x_2:
[----:B0-----:R-:W-:-:S05]  /*01a0*/  IADD3 R13, PT, PT, R9, -R8, RZ ;  /* 0x80000008090d7210 */ /* 0x001fca0007ffe0ff */
[----:B-12---:R-:W-:-:S05]  /*01b0*/  IMAD.WIDE R2, R13, 0x4, R4 ;  /* 0x000000040d027825 */ /* 0x006fca00078e0204 */
[----:B------:R-:W2:Y:S02]  /*01c0*/  LDG.E R6, desc[UR6][R2.64] ;  /* 0x0000000602067981 */ /* 0x000ea4000c1e1900 */
[----:B--2--5:R-:W-:-:S13]  /*01d0*/  ISETP.GT.AND P0, PT, R6, R11, PT ;  /* 0x0000000b0600720c */ /* 0x024fda0003f04270 */
[----:B------:R-:W-:Y:S05]  /*01e0*/  @!P0 BRA `(.L_x_1) ;  /* 0x0000000000148947 */ /* 0x000fea0003800000 */
[----:B------:R-:W-:Y:S01]  /*01f0*/  IMAD.WIDE R2, R8, 0x4, R2 ;  /* 0x0000000408027825 */ /* 0x000fe200078e0202 */
[----:B------:R-:W-:Y:S02]  /*0200*/  ISETP.GE.AND P0, PT, R13, R8, PT ;  /* 0x000000080d00720c */ /* 0x000fe40003f06270 */
[----:B------:R-:W-:Y:S02]  /*0210*/  MOV R9, R13 ;  /* 0x0000000d00097202 */ /* 0x000fe40000000f00 */
[----:B------:R2:W-:Y:S09]  /*0220*/  STG.E desc[UR6][R2.64], R6 ;  /* 0x0000000602007986 */ /* 0x0005f2000c101906 */
[----:B------:R-:W-:Y:S05]  /*0230*/  @P0 BRA `(.L_x_2) ;  /* 0xfffffffc00d80947 */ /* 0x000fea000383ffff */
.L_x_1:
[----:B------:R-:W-:Y:S05]  /*0240*/  BSYNC.RECONVERGENT B0 ;  /* 0x0000000000007941 */ /* 0x000fea0003800200 */
.L_x_0:
[----:B------:R-:W0:Y:S01]  /*0250*/  LDCU UR4, c[0x0][0x388] ;  /* 0x00007100ff0477ac */ /* 0x000e220008000800 */
[----:B--2---:R-:W-:-:S04]  /*0260*/  IMAD.WIDE R2, R9, 0x4, R4 ;  /* 0x0000000409027825 */ /* 0x004fc800078e0204 */
[----:B------:R-:W-:Y:S01]  /*0270*/  IMAD R0, R7, R8, R0 ;  /* 0x0000000807007224 */ /* 0x000fe200078e0200 */
[----:B-----5:R2:W-:Y:S04]  /*0280*/  STG.E desc[UR6][R2.64], R11 ;  /* 0x0000000b02007986 */ /* 0x0205e8000c101906 */
[----:B0-----:R-:W-:-:S13]  /*0290*/  ISETP.GE.AND P0, PT, R0, UR4, PT ;  /* 0x0000000400007c0c */ /* 0x001fda000bf06270 */
[----:B--2---:R-:W-:Y:S05]  /*02a0*/  @!P0 BRA `(.L_x_3) ;  /* 0xfffffffc00848947 */ /* 0x004fea000383ffff */
[----:B------:R-:W-:Y:S05]  /*02b0*/  EXIT ;  /* 0x000000000000794d */ /* 0x000fea0003800000 */
.L_x_4:
[----:B------:R-:W-:-:S00]  /*02c0*/  BRA `(.L_x_4) ;  /* 0xfffffffc00fc7947 */ /* 0x000fc0000383ffff */
[----:B------:R-:W-:-:S00]  /*02d0*/  NOP ;  /* 0x0000000000007918 */ /* 0x000fc00000000000 */
        /* <DEDUP_REMOVED lines=10> */
.L_x_5:


//--------------------- .nv.shared.reserved.0     --------------------------
	.section	.nv.shared.reserved.0,"aw",@nobits
	.weak		__nv_reservedSMEM_offset_0_alias
	.size		__nv_reservedSMEM_offset_0_alias, 0, 64
	.other		__nv_reservedSMEM_offset_0_alias,@"STO_CUDA_RESERVED_SHARED STV_DEFAULT"
__nv_reservedSMEM_offset_0_alias:
	.zero		0
	.zero		64


//--------------------- .nv.constant0._Z17parallelShellSortPiii --------------------------
	.section	.nv.constant0._Z17parallelShellSortPiii,"a",@progbits
	.sectionflags	@""
	.align	4
.nv.constant0._Z17parallelShellSortPiii:
	.zero		912


//--------------------- SYMBOLS --------------------------

	.type		.nv.reservedSmem.offset0,@object
	.size		.nv.reservedSmem.offset0,0x4
